	.headerflags	@"EF_CUDA_TEXMODE_UNIFIED EF_CUDA_64BIT_ADDRESS EF_CUDA_ACCELERATORS EF_CUDA_SM90 EF_CUDA_VIRTUAL_SM(EF_CUDA_SM90)"
	.elftype	@"ET_EXEC"


//--------------------- .nv.info                  --------------------------
	.section	.nv.info,"",@"SHT_CUDA_INFO"
	.align	4


	//----- nvinfo : EIATTR_REGCOUNT
	.align		4
        /*0000*/ 	.byte	0x04, 0x2f
        /*0002*/ 	.short	(.L_3 - .L_2)
	.align		4
.L_2:
        /*0004*/ 	.word	index@(triton_poi_fused__native_batch_norm_legit_no_training_sigmoid_17)
        /*0008*/ 	.word	0x00000012


	//----- nvinfo : EIATTR_MIN_STACK_SIZE
	.align		4
.L_3:
        /*000c*/ 	.byte	0x04, 0x12
        /*000e*/ 	.short	(.L_5 - .L_4)
	.align		4
.L_4:
        /*0010*/ 	.word	index@(triton_poi_fused__native_batch_norm_legit_no_training_sigmoid_17)
        /*0014*/ 	.word	0x00000000


	//----- nvinfo : EIATTR_FRAME_SIZE
	.align		4
.L_5:
        /*0018*/ 	.byte	0x04, 0x11
        /*001a*/ 	.short	(.L_7 - .L_6)
	.align		4
.L_6:
        /*001c*/ 	.word	index@(triton_poi_fused__native_batch_norm_legit_no_training_sigmoid_17)
        /*0020*/ 	.word	0x00000000


	//----- nvinfo : EIATTR_MIN_STACK_SIZE
	.align		4
.L_7:
        /*0024*/ 	.byte	0x04, 0x12
        /*0026*/ 	.short	(.L_9 - .L_8)
	.align		4
.L_8:
        /*0028*/ 	.word	index@(triton_poi_fused__native_batch_norm_legit_no_training_sigmoid_17)
        /*002c*/ 	.word	0x00000000
.L_9:


//--------------------- .nv.info.triton_poi_fused__native_batch_norm_legit_no_training_sigmoid_17 --------------------------
	.section	.nv.info.triton_poi_fused__native_batch_norm_legit_no_training_sigmoid_17,"",@"SHT_CUDA_INFO"
	.sectionflags	@""
	.align	4


	//----- nvinfo : EIATTR_CUDA_API_VERSION
	.align		4
        /*0000*/ 	.byte	0x04, 0x37
        /*0002*/ 	.short	(.L_11 - .L_10)
.L_10:
        /*0004*/ 	.word	0x0000007c


	//----- nvinfo : EIATTR_KPARAM_INFO
	.align		4
.L_11:
        /*0008*/ 	.byte	0x04, 0x17
        /*000a*/ 	.short	(.L_13 - .L_12)
.L_12:
        /*000c*/ 	.word	0x00000000
        /*0010*/ 	.short	0x0006
        /*0012*/ 	.short	0x0030
        /*0014*/ 	.byte	0x00, 0xf0, 0x11, 0x00


	//----- nvinfo : EIATTR_KPARAM_INFO
	.align		4
.L_13:
        /*0018*/ 	.byte	0x04, 0x17
        /*001a*/ 	.short	(.L_15 - .L_14)
.L_14:
        /*001c*/ 	.word	0x00000000
        /*0020*/ 	.short	0x0005
        /*0022*/ 	.short	0x0028
        /*0024*/ 	.byte	0x00, 0xf4, 0x21, 0x00


	//----- nvinfo : EIATTR_KPARAM_INFO
	.align		4
.L_15:
        /*0028*/ 	.byte	0x04, 0x17
        /*002a*/ 	.short	(.L_17 - .L_16)
.L_16:
        /*002c*/ 	.word	0x00000000
        /*0030*/ 	.short	0x0004
        /*0032*/ 	.short	0x0020
        /*0034*/ 	.byte	0x00, 0xf4, 0x21, 0x00


	//----- nvinfo : EIATTR_KPARAM_INFO
	.align		4
.L_17:
        /*0038*/ 	.byte	0x04, 0x17
        /*003a*/ 	.short	(.L_19 - .L_18)
.L_18:
        /*003c*/ 	.word	0x00000000
        /*0040*/ 	.short	0x0003
        /*0042*/ 	.short	0x0018
        /*0044*/ 	.byte	0x00, 0xf4, 0x21, 0x00


	//----- nvinfo : EIATTR_KPARAM_INFO
	.align		4
.L_19:
        /*0048*/ 	.byte	0x04, 0x17
        /*004a*/ 	.short	(.L_21 - .L_20)
.L_20:
        /*004c*/ 	.word	0x00000000
        /*0050*/ 	.short	0x0002
        /*0052*/ 	.short	0x0010
        /*0054*/ 	.byte	0x00, 0xf4, 0x21, 0x00


	//----- nvinfo : EIATTR_KPARAM_INFO
	.align		4
.L_21:
        /*0058*/ 	.byte	0x04, 0x17
        /*005a*/ 	.short	(.L_23 - .L_22)
.L_22:
        /*005c*/ 	.word	0x00000000
        /*0060*/ 	.short	0x0001
        /*0062*/ 	.short	0x0008
        /*0064*/ 	.byte	0x00, 0xf4, 0x21, 0x00


	//----- nvinfo : EIATTR_KPARAM_INFO
	.align		4
.L_23:
        /*0068*/ 	.byte	0x04, 0x17
        /*006a*/ 	.short	(.L_25 - .L_24)
.L_24:
        /*006c*/ 	.word	0x00000000
        /*0070*/ 	.short	0x0000
        /*0072*/ 	.short	0x0000
        /*0074*/ 	.byte	0x00, 0xf4, 0x21, 0x00


	//----- nvinfo : EIATTR_SPARSE_MMA_MASK
	.align		4
.L_25:
        /*0078*/ 	.byte	0x03, 0x50
        /*007a*/ 	.short	0x0000


	//----- nvinfo : EIATTR_MAXREG_COUNT
	.align		4
        /*007c*/ 	.byte	0x03, 0x1b
        /*007e*/ 	.short	0x00ff


	//----- nvinfo : EIATTR_EXIT_INSTR_OFFSETS
	.align		4
        /*0080*/ 	.byte	0x04, 0x1c
        /*0082*/ 	.short	(.L_27 - .L_26)


	//   ....[0]....
.L_26:
        /*0084*/ 	.word	0x000003a0


	//   ....[1]....
        /*0088*/ 	.word	0x000003c0


	//----- nvinfo : EIATTR_REQNTID
	.align		4
.L_27:
        /*008c*/ 	.byte	0x04, 0x10
        /*008e*/ 	.short	(.L_29 - .L_28)
.L_28:
        /*0090*/ 	.word	0x00000080
        /*0094*/ 	.word	0x00000001
        /*0098*/ 	.word	0x00000001


	//----- nvinfo : EIATTR_CBANK_PARAM_SIZE
	.align		4
.L_29:
        /*009c*/ 	.byte	0x03, 0x19
        /*009e*/ 	.short	0x0034


	//----- nvinfo : EIATTR_PARAM_CBANK
	.align		4
        /*00a0*/ 	.byte	0x04, 0x0a
        /*00a2*/ 	.short	(.L_31 - .L_30)
	.align		4
.L_30:
        /*00a4*/ 	.word	index@(.nv.constant0.triton_poi_fused__native_batch_norm_legit_no_training_sigmoid_17)
        /*00a8*/ 	.short	0x0210
        /*00aa*/ 	.short	0x0034


	//----- nvinfo : EIATTR_SW_WAR
	.align		4
.L_31:
        /*00ac*/ 	.byte	0x04, 0x36
        /*00ae*/ 	.short	(.L_33 - .L_32)
.L_32:
        /*00b0*/ 	.word	0x00000008
.L_33:


//--------------------- .nv.callgraph             --------------------------
	.section	.nv.callgraph,"",@"SHT_CUDA_CALLGRAPH"
	.align	4
	.sectionentsize	8
	.align		4
        /*0000*/ 	.word	0x00000000
	.align		4
        /*0004*/ 	.word	0xffffffff
	.align		4
        /*0008*/ 	.word	0x00000000
	.align		4
        /*000c*/ 	.word	0xfffffffe
	.align		4
        /*0010*/ 	.word	0x00000000
	.align		4
        /*0014*/ 	.word	0xfffffffd
	.align		4
        /*0018*/ 	.word	0x00000000
	.align		4
        /*001c*/ 	.word	0xfffffffc


//--------------------- .nv.constant4             --------------------------
	.section	.nv.constant4,"a",@progbits
	.align	8
	.align		8
.nv.constant4:
        /*0000*/ 	.dword	_$_str
	.align		8
        /*0008*/ 	.dword	_$_str_$_2


//--------------------- .text.triton_poi_fused__native_batch_norm_legit_no_training_sigmoid_17 --------------------------
	.section	.text.triton_poi_fused__native_batch_norm_legit_no_training_sigmoid_17,"ax",@progbits
	.align	128
        .global         triton_poi_fused__native_batch_norm_legit_no_training_sigmoid_17
        .type           triton_poi_fused__native_batch_norm_legit_no_training_sigmoid_17,@function
        .size           triton_poi_fused__native_batch_norm_legit_no_training_sigmoid_17,(.L_x_1 - triton_poi_fused__native_batch_norm_legit_no_training_sigmoid_17)
        .other          triton_poi_fused__native_batch_norm_legit_no_training_sigmoid_17,@"STO_CUDA_ENTRY STV_DEFAULT"
triton_poi_fused__native_batch_norm_legit_no_training_sigmoid_17:
.text.triton_poi_fused__native_batch_norm_legit_no_training_sigmoid_17:
[----:B------:R-:W0:Y:S01]  /*0000*/  LDC R1, c[0x0][0x28] ;  /* 0x00000a00ff017b82 */ /* 0x000e220000000800 */
[----:B------:R-:W1:Y:S07]  /*0010*/  S2R R0, SR_TID.X ;  /* 0x0000000000007919 */ /* 0x000e6e0000002100 */
[----:B------:R-:W2:Y:S01]  /*0020*/  LDC.64 R6, c[0x0][0x220] ;  /* 0x00008800ff067b82 */ /* 0x000ea20000000a00 */
[----:B------:R-:W-:Y:S01]  /*0030*/  CS2R R14, SRZ ;  /* 0x00000000000e7805 */ /* 0x000fe2000001ff00 */
[----:B------:R-:W-:Y:S01]  /*0040*/  ULDC.64 UR4, c[0x0][0x208] ;  /* 0x0000820000047ab9 */ /* 0x000fe20000000a00 */
[----:B------:R-:W3:Y:S05]  /*0050*/  S2R R3, SR_CTAID.X ;  /* 0x0000000000037919 */ /* 0x000eea0000002500 */
[----:B------:R-:W4:Y:S08]  /*0060*/  LDC.64 R4, c[0x0][0x218] ;  /* 0x00008600ff047b82 */ /* 0x000f300000000a00 */
[----:B------:R-:W5:Y:S08]  /*0070*/  LDC.64 R8, c[0x0][0x228] ;  /* 0x00008a00ff087b82 */ /* 0x000f700000000a00 */
[----:B------:R-:W5:Y:S01]  /*0080*/  LDC.64 R10, c[0x0][0x230] ;  /* 0x00008c00ff0a7b82 */ /* 0x000f620000000a00 */
[----:B-1----:R-:W-:-:S02]  /*0090*/  LOP3.LUT R0, R0, 0x7f, RZ, 0xc0, !PT ;  /* 0x0000007f00007812 */ /* 0x002fc400078ec0ff */
[----:B---3--:R-:W-:Y:S02]  /*00a0*/  SHF.R.S32.HI R2, RZ, 0x18, R3 ;  /* 0x00000018ff027819 */ /* 0x008fe40000011403 */
[----:B------:R-:W-:Y:S02]  /*00b0*/  LEA R0, R3, R0, 0x7 ;  /* 0x0000000003007211 */ /* 0x000fe400078e38ff */
[----:B------:R-:W-:Y:S02]  /*00c0*/  SGXT R3, R2, 0x1 ;  /* 0x000000010203781a */ /* 0x000fe40000000200 */
[----:B------:R-:W-:Y:S02]  /*00d0*/  ISETP.GE.AND P0, PT, R0, 0x200, PT ;  /* 0x000002000000780c */ /* 0x000fe40003f06270 */
[----:B------:R-:W-:-:S04]  /*00e0*/  LEA.HI R3, R3, R0, RZ, 0x7 ;  /* 0x0000000003037211 */ /* 0x000fc800078f38ff */
[----:B------:R-:W-:-:S04]  /*00f0*/  LOP3.LUT R3, R3, 0xffffff80, RZ, 0xc0, !PT ;  /* 0xffffff8003037812 */ /* 0x000fc800078ec0ff */
[----:B------:R-:W-:Y:S02]  /*0100*/  IADD3 R13, R0, -R3, RZ ;  /* 0x80000003000d7210 */ /* 0x000fe40007ffe0ff */
[----:B------:R-:W1:Y:S03]  /*0110*/  LDC.64 R2, c[0x0][0x210] ;  /* 0x00008400ff027b82 */ /* 0x000e660000000a00 */
[----:B--2---:R-:W-:-:S05]  /*0120*/  IMAD.WIDE R6, R13, 0x4, R6 ;  /* 0x000000040d067825 */ /* 0x004fca00078e0206 */
[----:B------:R5:W2:Y:S01]  /*0130*/  @!P0 LDG.E.EL R14, desc[UR4][R6.64] ;  /* 0x00000004060e8981 */ /* 0x000aa2000c2e1900 */
[----:B------:R-:W-:Y:S01]  /*0140*/  HFMA2.MMA R12, -RZ, RZ, 0, 0 ;  /* 0x00000000ff0c7435 */ /* 0x000fe200000001ff */
[----:B----4-:R-:W-:-:S05]  /*0150*/  IMAD.WIDE R4, R13, 0x4, R4 ;  /* 0x000000040d047825 */ /* 0x010fca00078e0204 */
[----:B------:R3:W4:Y:S01]  /*0160*/  @!P0 LDG.E.EL R15, desc[UR4][R4.64] ;  /* 0x00000004040f8981 */ /* 0x000722000c2e1900 */
[----:B-----5:R-:W-:-:S04]  /*0170*/  IMAD.WIDE R6, R13, 0x4, R8 ;  /* 0x000000040d067825 */ /* 0x020fc800078e0208 */
[----:B-1----:R-:W-:-:S04]  /*0180*/  IMAD.WIDE R2, R0, 0x4, R2 ;  /* 0x0000000400027825 */ /* 0x002fc800078e0202 */
[----:B0-----:R-:W-:Y:S01]  /*0190*/  IMAD.WIDE R8, R13, 0x4, R10 ;  /* 0x000000040d087825 */ /* 0x001fe200078e020a */
[----:B------:R0:W4:Y:S01]  /*01a0*/  @!P0 LDG.E R12, desc[UR4][R2.64] ;  /* 0x00000004020c8981 */ /* 0x000122000c1e1900 */
[----:B------:R-:W-:-:S06]  /*01b0*/  CS2R R10, SRZ ;  /* 0x00000000000a7805 */ /* 0x000fcc000001ff00 */
[----:B------:R-:W5:Y:S04]  /*01c0*/  @!P0 LDG.E.EL R10, desc[UR4][R6.64] ;  /* 0x00000004060a8981 */ /* 0x000f68000c2e1900 */
[----:B------:R-:W5:Y:S01]  /*01d0*/  @!P0 LDG.E.EL R11, desc[UR4][R8.64] ;  /* 0x00000004080b8981 */ /* 0x000f62000c2e1900 */
[----:B---3--:R-:W-:Y:S01]  /*01e0*/  MOV R5, 0x3e800000 ;  /* 0x3e80000000057802 */ /* 0x008fe20000000f00 */
[----:B--2---:R-:W-:-:S04]  /*01f0*/  FADD R14, R14, 9.9999997473787516356e-06 ;  /* 0x3727c5ac0e0e7421 */ /* 0x004fc80000000000 */
[----:B------:R-:W1:Y:S02]  /*0200*/  MUFU.SQRT R13, R14 ;  /* 0x0000000e000d7308 */ /* 0x000e640000002000 */
[C---:B-1----:R-:W-:Y:S02]  /*0210*/  FSETP.GT.AND P1, PT, R13.reuse, 8.50705917302346158658e+37, PT ;  /* 0x7e8000000d00780b */ /* 0x042fe40003f24000 */
[----:B------:R-:W-:-:S11]  /*0220*/  FSETP.GEU.AND P2, PT, R13, 1.175494350822287508e-38, PT ;  /* 0x008000000d00780b */ /* 0x000fd60003f4e000 */
[----:B------:R-:W-:-:S04]  /*0230*/  @P1 FMUL R13, R13, 0.25 ;  /* 0x3e8000000d0d1820 */ /* 0x000fc80000400000 */
[----:B------:R-:W-:-:S06]  /*0240*/  @!P2 FMUL R13, R13, 16777216 ;  /* 0x4b8000000d0da820 */ /* 0x000fcc0000400000 */
[----:B------:R-:W1:Y:S01]  /*0250*/  MUFU.RCP R13, R13 ;  /* 0x0000000d000d7308 */ /* 0x000e620000001000 */
[----:B0-----:R-:W-:Y:S01]  /*0260*/  FSEL R2, R5, 1, P1 ;  /* 0x3f80000005027808 */ /* 0x001fe20000800000 */
[----:B----4-:R-:W-:-:S04]  /*0270*/  FADD R12, -R15, R12 ;  /* 0x0000000c0f0c7221 */ /* 0x010fc80000000100 */
[----:B------:R-:W-:-:S04]  /*0280*/  @!P2 FMUL R2, R2, 16777216 ;  /* 0x4b8000000202a820 */ /* 0x000fc80000400000 */
[----:B-1----:R-:W-:-:S04]  /*0290*/  FMUL R3, R13, R2 ;  /* 0x000000020d037220 */ /* 0x002fc80000400000 */
[----:B------:R-:W-:-:S04]  /*02a0*/  FMUL R12, R12, R3 ;  /* 0x000000030c0c7220 */ /* 0x000fc80000400000 */
[----:B-----5:R-:W-:-:S04]  /*02b0*/  FFMA R10, R12, R10, R11 ;  /* 0x0000000a0c0a7223 */ /* 0x020fc8000000000b */
[----:B------:R-:W-:-:S04]  /*02c0*/  FADD R10, RZ, -R10 ;  /* 0x8000000aff0a7221 */ /* 0x000fc80000000000 */
[----:B------:R-:W-:-:S05]  /*02d0*/  FMUL R10, R10, 1.4426950216293334961 ;  /* 0x3fb8aa3b0a0a7820 */ /* 0x000fca0000400000 */
[----:B------:R-:W-:-:S13]  /*02e0*/  FSETP.GEU.AND P1, PT, R10, -126, PT ;  /* 0xc2fc00000a00780b */ /* 0x000fda0003f2e000 */
[----:B------:R-:W-:-:S04]  /*02f0*/  @!P1 FMUL R10, R10, 0.5 ;  /* 0x3f0000000a0a9820 */ /* 0x000fc80000400000 */
[----:B------:R-:W0:Y:S02]  /*0300*/  MUFU.EX2 R2, R10 ;  /* 0x0000000a00027308 */ /* 0x000e240000000800 */
[----:B0-----:R-:W-:-:S04]  /*0310*/  @!P1 FMUL R2, R2, R2 ;  /* 0x0000000202029220 */ /* 0x001fc80000400000 */
[----:B------:R-:W-:Y:S02]  /*0320*/  FADD R4, R2, 1 ;  /* 0x3f80000002047421 */ /* 0x000fe40000000000 */
[----:B------:R-:W0:Y:S03]  /*0330*/  LDC.64 R2, c[0x0][0x238] ;  /* 0x00008e00ff027b82 */ /* 0x000e260000000a00 */
[----:B------:R-:W-:-:S13]  /*0340*/  FSETP.GT.AND P1, PT, R4, 8.50705917302346158658e+37, PT ;  /* 0x7e8000000400780b */ /* 0x000fda0003f24000 */
[----:B------:R-:W-:-:S06]  /*0350*/  @P1 FMUL R4, R4, 0.25 ;  /* 0x3e80000004041820 */ /* 0x000fcc0000400000 */
[----:B------:R-:W1:Y:S01]  /*0360*/  MUFU.RCP R4, R4 ;  /* 0x0000000400047308 */ /* 0x000e620000001000 */
[----:B------:R-:W-:Y:S01]  /*0370*/  FSEL R5, R5, 1, P1 ;  /* 0x3f80000005057808 */ /* 0x000fe20000800000 */
[----:B0-----:R-:W-:-:S04]  /*0380*/  IMAD.WIDE R2, R0, 0x4, R2 ;  /* 0x0000000400027825 */ /* 0x001fc800078e0202 */
[----:B-1----:R-:W-:Y:S01]  /*0390*/  FMUL R5, R4, R5 ;  /* 0x0000000504057220 */ /* 0x002fe20000400000 */
[----:B------:R-:W-:Y:S06]  /*03a0*/  @P0 EXIT ;  /* 0x000000000000094d */ /* 0x000fec0003800000 */
[----:B------:R-:W-:Y:S01]  /*03b0*/  STG.E desc[UR4][R2.64], R5 ;  /* 0x0000000502007986 */ /* 0x000fe2000c101904 */
[----:B------:R-:W-:Y:S05]  /*03c0*/  EXIT ;  /* 0x000000000000794d */ /* 0x000fea0003800000 */
.L_x_0:
[----:B------:R-:W-:-:S00]  /*03d0*/  BRA `(.L_x_0) ;  /* 0xfffffffc00fc7947 */ /* 0x000fc0000383ffff */
[----:B------:R-:W-:-:S00]  /*03e0*/  NOP ;  /* 0x0000000000007918 */ /* 0x000fc00000000000 */
        /* <DEDUP_REMOVED lines=9> */
.L_x_1:


//--------------------- .nv.global.init           --------------------------
	.section	.nv.global.init,"aw",@progbits
.nv.global.init:
	.type		_$_str,@object
	.size		_$_str,(_$_str_$_2 - _$_str)
_$_str:
        /*0000*/ 	.byte	0x5f, 0x5f, 0x43, 0x55, 0x44, 0x41, 0x5f, 0x46, 0x54, 0x5a, 0x00
	.type		_$_str_$_2,@object
	.size		_$_str_$_2,(.L_1 - _$_str_$_2)
_$_str_$_2:
        /*000b*/ 	.byte	0x5f, 0x5f, 0x43, 0x55, 0x44, 0x41, 0x5f, 0x50, 0x52, 0x45, 0x43, 0x5f, 0x53, 0x51, 0x52, 0x54
        /*001b*/ 	.byte	0x00
.L_1:


//--------------------- .nv.constant0.triton_poi_fused__native_batch_norm_legit_no_training_sigmoid_17 --------------------------
	.section	.nv.constant0.triton_poi_fused__native_batch_norm_legit_no_training_sigmoid_17,"a",@progbits
	.sectionflags	@""
	.align	4
.nv.constant0.triton_poi_fused__native_batch_norm_legit_no_training_sigmoid_17:
	.zero		580
